//
// Generated by NVIDIA NVVM Compiler
//
// Compiler Build ID: CL-36424714
// Cuda compilation tools, release 13.0, V13.0.88
// Based on NVVM 20.0.0
//

.version 9.0
.target sm_100
.address_size 64

	// .globl	_Z15test_shared_valv
.extern .func  (.param .b32 func_retval0) vprintf
(
	.param .b64 vprintf_param_0,
	.param .b64 vprintf_param_1
)
;
// _ZZ15test_shared_valvE10shared_val has been demoted
.global .align 1 .b8 $str[18] = {115, 104, 97, 114, 101, 100, 95, 118, 97, 108, 32, 105, 115, 32, 37, 115, 10};
.global .align 1 .b8 $str$1[7] = {115, 104, 97, 114, 101, 100};
.global .align 1 .b8 $str$3[26] = {116, 105, 100, 58, 32, 37, 100, 44, 32, 115, 104, 97, 114, 101, 100, 95, 118, 97, 108, 49, 58, 32, 37, 100, 10};
.global .align 1 .b8 $str$4[26] = {116, 105, 100, 58, 32, 37, 100, 44, 32, 115, 104, 97, 114, 101, 100, 95, 118, 97, 108, 50, 58, 32, 37, 100, 10};
.global .align 1 .b8 $str$5[25] = {116, 105, 100, 58, 32, 37, 100, 44, 32, 115, 104, 97, 114, 101, 100, 95, 118, 97, 108, 58, 32, 37, 100, 10};
.extern .shared .align 16 .b8 shared_val[];
.global .align 1 .b8 $str$6[32] = {101, 120, 116, 101, 114, 110, 32, 116, 105, 100, 58, 32, 37, 100, 44, 32, 115, 104, 97, 114, 101, 100, 95, 118, 97, 108, 58, 32, 37, 100, 10};

.visible .entry _Z15test_shared_valv()
{
	.local .align 8 .b8 	__local_depot0[8];
	.reg .b64 	%SP;
	.reg .b64 	%SPL;
	.reg .pred 	%p<2>;
	.reg .b32 	%r<14>;
	.reg .b64 	%rd<13>;
	// demoted variable
	.shared .align 4 .b8 _ZZ15test_shared_valvE10shared_val[40];
	mov.u64 	%SPL, __local_depot0;
	cvta.local.u64 	%SP, %SPL;
	mov.u32 	%r1, %tid.x;
	setp.ne.s32 	%p1, %r1, 0;
	@%p1 bra 	$L__BB0_2;
	mov.b32 	%r2, 30;
	st.shared.u32 	[_ZZ15test_shared_valvE10shared_val], %r2;
$L__BB0_2:
	add.u64 	%rd1, %SP, 0;
	add.u64 	%rd2, %SPL, 0;
	bar.sync 	0;
	mov.u64 	%rd3, $str$1;
	cvta.global.u64 	%rd4, %rd3;
	st.local.u64 	[%rd2], %rd4;
	mov.u64 	%rd5, $str;
	cvta.global.u64 	%rd6, %rd5;
	{ // callseq 0, 0
	.param .b64 param0;
	st.param.b64 	[param0], %rd6;
	.param .b64 param1;
	st.param.b64 	[param1], %rd1;
	.param .b32 retval0;
	call.uni (retval0), 
	vprintf, 
	(
	param0, 
	param1
	);
	ld.param.b32 	%r3, [retval0];
	} // callseq 0
	mov.b32 	%r5, 10;
	st.local.v2.u32 	[%rd2], {%r1, %r5};
	mov.u64 	%rd7, $str$3;
	cvta.global.u64 	%rd8, %rd7;
	{ // callseq 1, 0
	.param .b64 param0;
	st.param.b64 	[param0], %rd8;
	.param .b64 param1;
	st.param.b64 	[param1], %rd1;
	.param .b32 retval0;
	call.uni (retval0), 
	vprintf, 
	(
	param0, 
	param1
	);
	ld.param.b32 	%r6, [retval0];
	} // callseq 1
	mov.b32 	%r8, 20;
	st.local.v2.u32 	[%rd2], {%r1, %r8};
	mov.u64 	%rd9, $str$4;
	cvta.global.u64 	%rd10, %rd9;
	{ // callseq 2, 0
	.param .b64 param0;
	st.param.b64 	[param0], %rd10;
	.param .b64 param1;
	st.param.b64 	[param1], %rd1;
	.param .b32 retval0;
	call.uni (retval0), 
	vprintf, 
	(
	param0, 
	param1
	);
	ld.param.b32 	%r9, [retval0];
	} // callseq 2
	ld.shared.u32 	%r11, [_ZZ15test_shared_valvE10shared_val];
	st.local.v2.u32 	[%rd2], {%r1, %r11};
	mov.u64 	%rd11, $str$5;
	cvta.global.u64 	%rd12, %rd11;
	{ // callseq 3, 0
	.param .b64 param0;
	st.param.b64 	[param0], %rd12;
	.param .b64 param1;
	st.param.b64 	[param1], %rd1;
	.param .b32 retval0;
	call.uni (retval0), 
	vprintf, 
	(
	param0, 
	param1
	);
	ld.param.b32 	%r12, [retval0];
	} // callseq 3
	ret;

}
	// .globl	_Z16test_shared_val1v
.visible .entry _Z16test_shared_val1v()
{
	.local .align 8 .b8 	__local_depot1[8];
	.reg .b64 	%SP;
	.reg .b64 	%SPL;
	.reg .pred 	%p<2>;
	.reg .b32 	%r<6>;
	.reg .b64 	%rd<5>;

	mov.u64 	%SPL, __local_depot1;
	cvta.local.u64 	%SP, %SPL;
	mov.u32 	%r1, %tid.x;
	setp.ne.s32 	%p1, %r1, 0;
	@%p1 bra 	$L__BB1_2;
	mov.b32 	%r2, 30;
	st.shared.u32 	[shared_val], %r2;
$L__BB1_2:
	add.u64 	%rd1, %SP, 0;
	add.u64 	%rd2, %SPL, 0;
	bar.sync 	0;
	ld.shared.u32 	%r3, [shared_val];
	st.local.v2.u32 	[%rd2], {%r1, %r3};
	mov.u64 	%rd3, $str$6;
	cvta.global.u64 	%rd4, %rd3;
	{ // callseq 4, 0
	.param .b64 param0;
	st.param.b64 	[param0], %rd4;
	.param .b64 param1;
	st.param.b64 	[param1], %rd1;
	.param .b32 retval0;
	call.uni (retval0), 
	vprintf, 
	(
	param0, 
	param1
	);
	ld.param.b32 	%r4, [retval0];
	} // callseq 4
	ret;

}


// ===== COMPILED SASS (sm_100) =====

	.target	sm_100

	.elftype	@"ET_EXEC"


//--------------------- .note.nv.tkinfo           --------------------------
	.section	.note.nv.tkinfo,"",@"SHT_NOTE"
	.sectionflags	@"SHF_NOTE_NV_TKINFO"
	.tkinfo
        /*0018*/ 	.word	0x00000002
        /*0030*/ 	.string	""
        /*0030*/ 	.string	"ptxas"
        /*0030*/ 	.string	"Cuda compilation tools, release 13.0, V13.0.88"
        /*0030*/ 	.string	"Build cuda_13.0.r13.0/compiler.36424714_0"
        /*0030*/ 	.string	"-arch sm_100 -m 64 "



//--------------------- .note.nv.cuinfo           --------------------------
	.section	.note.nv.cuinfo,"",@"SHT_NOTE"
	.sectionflags	@"SHF_NOTE_NV_CUINFO"
        /*0018*/ 	.short	0x0002
        /*001a*/ 	.short	0x0064
        /*001c*/ 	.short	0x0082
	.zero		2


//--------------------- .nv.info                  --------------------------
	.section	.nv.info,"",@"SHT_CUDA_INFO"
	.align	4


	//----- nvinfo : EIATTR_REGCOUNT
	.align		4
        /*0000*/ 	.byte	0x04, 0x2f
        /*0002*/ 	.short	(.L_7 - .L_6)
	.align		4
.L_6:
        /*0004*/ 	.word	index@(_Z15test_shared_valv)
        /*0008*/ 	.word	0x00000018


	//----- nvinfo : EIATTR_FRAME_SIZE
	.align		4
.L_7:
        /*000c*/ 	.byte	0x04, 0x11
        /*000e*/ 	.short	(.L_9 - .L_8)
	.align		4
.L_8:
        /*0010*/ 	.word	index@(_Z15test_shared_valv)
        /*0014*/ 	.word	0x00000008


	//----- nvinfo : EIATTR_REGCOUNT
	.align		4
.L_9:
        /*0018*/ 	.byte	0x04, 0x2f
        /*001a*/ 	.short	(.L_11 - .L_10)
	.align		4
.L_10:
        /*001c*/ 	.word	index@(_Z16test_shared_val1v)
        /*0020*/ 	.word	0x00000018


	//----- nvinfo : EIATTR_FRAME_SIZE
	.align		4
.L_11:
        /*0024*/ 	.byte	0x04, 0x11
        /*0026*/ 	.short	(.L_13 - .L_12)
	.align		4
.L_12:
        /*0028*/ 	.word	index@(_Z16test_shared_val1v)
        /*002c*/ 	.word	0x00000008


	//----- nvinfo : EIATTR_MIN_STACK_SIZE
	.align		4
.L_13:
        /*0030*/ 	.byte	0x04, 0x12
        /*0032*/ 	.short	(.L_15 - .L_14)
	.align		4
.L_14:
        /*0034*/ 	.word	index@(_Z16test_shared_val1v)
        /*0038*/ 	.word	0x00000008


	//----- nvinfo : EIATTR_MIN_STACK_SIZE
	.align		4
.L_15:
        /*003c*/ 	.byte	0x04, 0x12
        /*003e*/ 	.short	(.L_17 - .L_16)
	.align		4
.L_16:
        /*0040*/ 	.word	index@(_Z15test_shared_valv)
        /*0044*/ 	.word	0x00000008
.L_17:


//--------------------- .nv.compat                --------------------------
	.section	.nv.compat,"",@"SHT_CUDA_COMPAT_INFO"
	.align	4
        /*0000*/ 	.byte	0x02, 0x09, 0x00, 0x00, 0x02, 0x02, 0x01, 0x00, 0x02, 0x05, 0x05, 0x00, 0x03, 0x07, 0x01, 0x01
        /*0010*/ 	.byte	0x02, 0x03, 0x00, 0x00, 0x02, 0x06, 0x01, 0x00, 0x04, 0x0b, 0x08, 0x00, 0x09, 0x00, 0x00, 0x00
        /*0020*/ 	.byte	0x00, 0x00, 0x00, 0x00


//--------------------- .nv.info._Z16test_shared_val1v --------------------------
	.section	.nv.info._Z16test_shared_val1v,"",@"SHT_CUDA_INFO"
	.sectionflags	@""
	.align	4


	//----- nvinfo : EIATTR_CUDA_API_VERSION
	.align		4
        /*0000*/ 	.byte	0x04, 0x37
        /*0002*/ 	.short	(.L_19 - .L_18)
.L_18:
        /*0004*/ 	.word	0x00000082


	//----- nvinfo : EIATTR_SPARSE_MMA_MASK
	.align		4
.L_19:
        /*0008*/ 	.byte	0x03, 0x50
        /*000a*/ 	.short	0x0000


	//----- nvinfo : EIATTR_MAXREG_COUNT
	.align		4
        /*000c*/ 	.byte	0x03, 0x1b
        /*000e*/ 	.short	0x00ff


	//----- nvinfo : EIATTR_NUM_BARRIERS
	.align		4
        /*0010*/ 	.byte	0x02, 0x4c
        /*0012*/ 	.byte	0x01
	.zero		1


	//----- nvinfo : EIATTR_EXTERNS
	.align		4
        /*0014*/ 	.byte	0x04, 0x0f
        /*0016*/ 	.short	(.L_21 - .L_20)


	//   ....[0]....
	.align		4
.L_20:
        /*0018*/ 	.word	index@(vprintf)


	//----- nvinfo : EIATTR_MERCURY_ISA_VERSION
	.align		4
.L_21:
        /*001c*/ 	.byte	0x03, 0x5f
        /*001e*/ 	.short	0x0101


	//----- nvinfo : EIATTR_VRC_CTA_INIT_COUNT
	.align		4
        /*0020*/ 	.byte	0x02, 0x4a
	.zero		1
	.zero		1


	//----- nvinfo : EIATTR_SYSCALL_OFFSETS
	.align		4
        /*0024*/ 	.byte	0x04, 0x46
        /*0026*/ 	.short	(.L_23 - .L_22)


	//   ....[0]....
.L_22:
        /*0028*/ 	.word	0x00000160


	//----- nvinfo : EIATTR_EXIT_INSTR_OFFSETS
	.align		4
.L_23:
        /*002c*/ 	.byte	0x04, 0x1c
        /*002e*/ 	.short	(.L_25 - .L_24)


	//   ....[0]....
.L_24:
        /*0030*/ 	.word	0x00000170


	//----- nvinfo : EIATTR_SW_WAR
	.align		4
.L_25:
        /*0034*/ 	.byte	0x04, 0x36
        /*0036*/ 	.short	(.L_27 - .L_26)
.L_26:
        /*0038*/ 	.word	0x00000008
.L_27:


//--------------------- .nv.info._Z15test_shared_valv --------------------------
	.section	.nv.info._Z15test_shared_valv,"",@"SHT_CUDA_INFO"
	.sectionflags	@""
	.align	4


	//----- nvinfo : EIATTR_CUDA_API_VERSION
	.align		4
        /*0000*/ 	.byte	0x04, 0x37
        /*0002*/ 	.short	(.L_29 - .L_28)
.L_28:
        /*0004*/ 	.word	0x00000082


	//----- nvinfo : EIATTR_SPARSE_MMA_MASK
	.align		4
.L_29:
        /*0008*/ 	.byte	0x03, 0x50
        /*000a*/ 	.short	0x0000


	//----- nvinfo : EIATTR_MAXREG_COUNT
	.align		4
        /*000c*/ 	.byte	0x03, 0x1b
        /*000e*/ 	.short	0x00ff


	//----- nvinfo : EIATTR_NUM_BARRIERS
	.align		4
        /*0010*/ 	.byte	0x02, 0x4c
        /*0012*/ 	.byte	0x01
	.zero		1


	//----- nvinfo : EIATTR_EXTERNS
	.align		4
        /*0014*/ 	.byte	0x04, 0x0f
        /*0016*/ 	.short	(.L_31 - .L_30)


	//   ....[0]....
	.align		4
.L_30:
        /*0018*/ 	.word	index@(vprintf)


	//----- nvinfo : EIATTR_MERCURY_ISA_VERSION
	.align		4
.L_31:
        /*001c*/ 	.byte	0x03, 0x5f
        /*001e*/ 	.short	0x0101


	//----- nvinfo : EIATTR_VRC_CTA_INIT_COUNT
	.align		4
        /*0020*/ 	.byte	0x02, 0x4a
	.zero		1
	.zero		1


	//----- nvinfo : EIATTR_SYSCALL_OFFSETS
	.align		4
        /*0024*/ 	.byte	0x04, 0x46
        /*0026*/ 	.short	(.L_33 - .L_32)


	//   ....[0]....
.L_32:
        /*0028*/ 	.word	0x00000180


	//   ....[1]....
        /*002c*/ 	.word	0x00000220


	//   ....[2]....
        /*0030*/ 	.word	0x000002c0


	//   ....[3]....
        /*0034*/ 	.word	0x000003a0


	//----- nvinfo : EIATTR_EXIT_INSTR_OFFSETS
	.align		4
.L_33:
        /*0038*/ 	.byte	0x04, 0x1c
        /*003a*/ 	.short	(.L_35 - .L_34)


	//   ....[0]....
.L_34:
        /*003c*/ 	.word	0x000003b0


	//----- nvinfo : EIATTR_SW_WAR
	.align		4
.L_35:
        /*0040*/ 	.byte	0x04, 0x36
        /*0042*/ 	.short	(.L_37 - .L_36)
.L_36:
        /*0044*/ 	.word	0x00000008
.L_37:


//--------------------- .nv.callgraph             --------------------------
	.section	.nv.callgraph,"",@"SHT_CUDA_CALLGRAPH"
	.align	4
	.sectionentsize	8
	.align		4
        /*0000*/ 	.word	0x00000000
	.align		4
        /*0004*/ 	.word	0xffffffff
	.align		4
        /*0008*/ 	.word	index@(_Z16test_shared_val1v)
	.align		4
        /*000c*/ 	.word	index@(vprintf)
	.align		4
        /*0010*/ 	.word	index@(_Z15test_shared_valv)
	.align		4
        /*0014*/ 	.word	index@(vprintf)
	.align		4
        /*0018*/ 	.word	0x00000000
	.align		4
        /*001c*/ 	.word	0xfffffffe
	.align		4
        /*0020*/ 	.word	0x00000000
	.align		4
        /*0024*/ 	.word	0xfffffffd
	.align		4
        /*0028*/ 	.word	0x00000000
	.align		4
        /*002c*/ 	.word	0xfffffffc


//--------------------- .nv.constant4             --------------------------
	.section	.nv.constant4,"a",@progbits
	.align	8
	.align		8
.nv.constant4:
        /*0000*/ 	.dword	vprintf
	.align		8
        /*0008*/ 	.dword	$str
	.align		8
        /*0010*/ 	.dword	$str$1
	.align		8
        /*0018*/ 	.dword	$str$3
	.align		8
        /*0020*/ 	.dword	$str$4
	.align		8
        /*0028*/ 	.dword	$str$5
	.align		8
        /*0030*/ 	.dword	$str$6


//--------------------- .text._Z16test_shared_val1v --------------------------
	.section	.text._Z16test_shared_val1v,"ax",@progbits
	.align	128
        .global         _Z16test_shared_val1v
        .type           _Z16test_shared_val1v,@function
        .size           _Z16test_shared_val1v,(.L_x_7 - _Z16test_shared_val1v)
        .other          _Z16test_shared_val1v,@"STO_CUDA_ENTRY STV_DEFAULT"
_Z16test_shared_val1v:
.text._Z16test_shared_val1v:
[----:B------:R-:W0:Y:S01]  /*0000*/  LDC R1, c[0x0][0x37c] ;  /* 0x0000df00ff017b82 */ /* 0x000e220000000800 */
[----:B------:R-:W1:Y:S07]  /*0010*/  S2R R8, SR_TID.X ;  /* 0x0000000000087919 */ /* 0x000e6e0000002100 */
[----:B------:R-:W2:Y:S01]  /*0020*/  S2UR UR5, SR_CgaCtaId ;  /* 0x00000000000579c3 */ /* 0x000ea20000008800 */
[----:B------:R-:W-:Y:S01]  /*0030*/  UMOV UR4, 0x400 ;  /* 0x0000040000047882 */ /* 0x000fe20000000000 */
[----:B0-----:R-:W-:Y:S01]  /*0040*/  VIADD R1, R1, 0xfffffff8 ;  /* 0xfffffff801017836 */ /* 0x001fe20000000000 */
[----:B------:R-:W-:Y:S01]  /*0050*/  MOV R0, 0x0 ;  /* 0x0000000000007802 */ /* 0x000fe20000000f00 */
[----:B------:R-:W0:Y:S04]  /*0060*/  LDCU.64 UR6, c[0x4][0x30] ;  /* 0x01000600ff0677ac */ /* 0x000e280008000a00 */
[----:B------:R3:W4:Y:S01]  /*0070*/  LDC.64 R2, c[0x4][R0] ;  /* 0x0100000000027b82 */ /* 0x0007220000000a00 */
[----:B0-----:R-:W-:Y:S01]  /*0080*/  MOV R4, UR6 ;  /* 0x0000000600047c02 */ /* 0x001fe20008000f00 */
[----:B--2---:R-:W-:Y:S01]  /*0090*/  ULEA UR4, UR5, UR4, 0x18 ;  /* 0x0000000405047291 */ /* 0x004fe2000f8ec0ff */
[----:B------:R-:W0:Y:S01]  /*00a0*/  LDCU UR5, c[0x0][0x2fc] ;  /* 0x00005f80ff0577ac */ /* 0x000e220008000800 */
[----:B-1----:R-:W-:-:S13]  /*00b0*/  ISETP.NE.AND P0, PT, R8, RZ, PT ;  /* 0x000000ff0800720c */ /* 0x002fda0003f05270 */
[----:B------:R-:W-:-:S05]  /*00c0*/  @!P0 IMAD.MOV.U32 R5, RZ, RZ, 0x1e ;  /* 0x0000001eff058424 */ /* 0x000fca00078e00ff */
[----:B------:R1:W-:Y:S01]  /*00d0*/  @!P0 STS [UR4], R5 ;  /* 0x00000005ff008988 */ /* 0x0003e20008000804 */
[----:B------:R-:W-:Y:S01]  /*00e0*/  BAR.SYNC.DEFER_BLOCKING 0x0 ;  /* 0x0000000000007b1d */ /* 0x000fe20000010000 */
[----:B-1----:R-:W-:-:S05]  /*00f0*/  IMAD.U32 R5, RZ, RZ, UR7 ;  /* 0x00000007ff057e24 */ /* 0x002fca000f8e00ff */
[----:B------:R-:W1:Y:S01]  /*0100*/  LDS R9, [UR4] ;  /* 0x00000004ff097984 */ /* 0x000e620008000800 */
[----:B------:R-:W2:Y:S02]  /*0110*/  LDCU UR4, c[0x0][0x2f8] ;  /* 0x00005f00ff0477ac */ /* 0x000ea40008000800 */
[----:B--2---:R-:W-:-:S04]  /*0120*/  IADD3 R6, P0, PT, R1, UR4, RZ ;  /* 0x0000000401067c10 */ /* 0x004fc8000ff1e0ff */
[----:B0-----:R-:W-:Y:S01]  /*0130*/  IADD3.X R7, PT, PT, RZ, UR5, RZ, P0, !PT ;  /* 0x00000005ff077c10 */ /* 0x001fe200087fe4ff */
[----:B-1--4-:R3:W-:Y:S08]  /*0140*/  STL.64 [R1], R8 ;  /* 0x0000000801007387 */ /* 0x0127f00000100a00 */
[----:B------:R-:W-:-:S07]  /*0150*/  LEPC R20, `(.L_x_0) ;  /* 0x000000001014794e */ /* 0x000fce0000000000 */
[----:B---3--:R-:W-:Y:S05]  /*0160*/  CALL.ABS.NOINC R2 ;  /* 0x0000000002007343 */ /* 0x008fea0003c00000 */
.L_x_0:
[----:B------:R-:W-:Y:S05]  /*0170*/  EXIT ;  /* 0x000000000000794d */ /* 0x000fea0003800000 */
.L_x_1:
[----:B------:R-:W-:-:S00]  /*0180*/  BRA `(.L_x_1) ;  /* 0xfffffffc00fc7947 */ /* 0x000fc0000383ffff */
[----:B------:R-:W-:-:S00]  /*0190*/  NOP ;  /* 0x0000000000007918 */ /* 0x000fc00000000000 */
        /* <DEDUP_REMOVED lines=14> */
.L_x_7:


//--------------------- .text._Z15test_shared_valv --------------------------
	.section	.text._Z15test_shared_valv,"ax",@progbits
	.align	128
        .global         _Z15test_shared_valv
        .type           _Z15test_shared_valv,@function
        .size           _Z15test_shared_valv,(.L_x_8 - _Z15test_shared_valv)
        .other          _Z15test_shared_valv,@"STO_CUDA_ENTRY STV_DEFAULT"
_Z15test_shared_valv:
.text._Z15test_shared_valv:
[----:B------:R-:W0:Y:S01]  /*0000*/  LDC R1, c[0x0][0x37c] ;  /* 0x0000df00ff017b82 */ /* 0x000e220000000800 */
[----:B------:R-:W1:Y:S07]  /*0010*/  S2R R2, SR_TID.X ;  /* 0x0000000000027919 */ /* 0x000e6e0000002100 */
[----:B------:R-:W2:Y:S01]  /*0020*/  LDC.64 R10, c[0x4][0x10] ;  /* 0x01000400ff0a7b82 */ /* 0x000ea20000000a00 */
[----:B------:R-:W3:Y:S01]  /*0030*/  LDCU UR4, c[0x0][0x2f8] ;  /* 0x00005f00ff0477ac */ /* 0x000ee20008000800 */
[----:B0-----:R-:W-:Y:S01]  /*0040*/  VIADD R1, R1, 0xfffffff8 ;  /* 0xfffffff801017836 */ /* 0x001fe20000000000 */
[----:B------:R-:W-:Y:S01]  /*0050*/  MOV R16, 0x0 ;  /* 0x0000000000107802 */ /* 0x000fe20000000f00 */
[----:B------:R-:W0:Y:S04]  /*0060*/  LDCU UR5, c[0x0][0x2fc] ;  /* 0x00005f80ff0577ac */ /* 0x000e280008000800 */
[----:B------:R4:W5:Y:S01]  /*0070*/  LDC.64 R8, c[0x4][R16] ;  /* 0x0100000010087b82 */ /* 0x0009620000000a00 */
[----:B------:R-:W3:Y:S01]  /*0080*/  LDCU.64 UR6, c[0x4][0x8] ;  /* 0x01000100ff0677ac */ /* 0x000ee20008000a00 */
[----:B--2---:R4:W-:Y:S01]  /*0090*/  STL.64 [R1], R10 ;  /* 0x0000000a01007387 */ /* 0x0049e20000100a00 */
[----:B---3--:R-:W-:-:S02]  /*00a0*/  IMAD.U32 R4, RZ, RZ, UR6 ;  /* 0x00000006ff047e24 */ /* 0x008fc4000f8e00ff */
[----:B------:R-:W-:Y:S01]  /*00b0*/  IMAD.U32 R5, RZ, RZ, UR7 ;  /* 0x00000007ff057e24 */ /* 0x000fe2000f8e00ff */
[----:B-1----:R-:W-:-:S13]  /*00c0*/  ISETP.NE.AND P0, PT, R2, RZ, PT ;  /* 0x000000ff0200720c */ /* 0x002fda0003f05270 */
[----:B------:R-:W1:Y:S01]  /*00d0*/  @!P0 S2R R3, SR_CgaCtaId ;  /* 0x0000000000038919 */ /* 0x000e620000008800 */
[----:B------:R-:W-:-:S04]  /*00e0*/  @!P0 MOV R0, 0x400 ;  /* 0x0000040000008802 */ /* 0x000fc80000000f00 */
[----:B-1----:R-:W-:Y:S01]  /*00f0*/  @!P0 LEA R0, R3, R0, 0x18 ;  /* 0x0000000003008211 */ /* 0x002fe200078ec0ff */
[----:B------:R-:W-:-:S05]  /*0100*/  @!P0 IMAD.MOV.U32 R3, RZ, RZ, 0x1e ;  /* 0x0000001eff038424 */ /* 0x000fca00078e00ff */
[----:B------:R4:W-:Y:S01]  /*0110*/  @!P0 STS [R0], R3 ;  /* 0x0000000300008388 */ /* 0x0009e20000000800 */
[----:B------:R-:W-:Y:S01]  /*0120*/  BAR.SYNC.DEFER_BLOCKING 0x0 ;  /* 0x0000000000007b1d */ /* 0x000fe20000010000 */
[----:B------:R-:W-:-:S04]  /*0130*/  IADD3 R18, P0, PT, R1, UR4, RZ ;  /* 0x0000000401127c10 */ /* 0x000fc8000ff1e0ff */
[----:B0-----:R-:W-:Y:S02]  /*0140*/  IADD3.X R17, PT, PT, RZ, UR5, RZ, P0, !PT ;  /* 0x00000005ff117c10 */ /* 0x001fe400087fe4ff */
[----:B------:R-:W-:-:S03]  /*0150*/  MOV R6, R18 ;  /* 0x0000001200067202 */ /* 0x000fc60000000f00 */
[----:B----45:R-:W-:-:S07]  /*0160*/  IMAD.MOV.U32 R7, RZ, RZ, R17 ;  /* 0x000000ffff077224 */ /* 0x030fce00078e0011 */
[----:B------:R-:W-:-:S07]  /*0170*/  LEPC R20, `(.L_x_2) ;  /* 0x000000001014794e */ /* 0x000fce0000000000 */
[----:B------:R-:W-:Y:S05]  /*0180*/  CALL.ABS.NOINC R8 ;  /* 0x0000000008007343 */ /* 0x000fea0003c00000 */
.L_x_2:
[----:B------:R-:W-:Y:S01]  /*0190*/  IMAD.MOV.U32 R3, RZ, RZ, 0xa ;  /* 0x0000000aff037424 */ /* 0x000fe200078e00ff */
[----:B------:R0:W1:Y:S01]  /*01a0*/  LDC.64 R8, c[0x4][R16] ;  /* 0x0100000010087b82 */ /* 0x0000620000000a00 */
[----:B------:R-:W2:Y:S01]  /*01b0*/  LDCU.64 UR4, c[0x4][0x18] ;  /* 0x01000300ff0477ac */ /* 0x000ea20008000a00 */
[----:B------:R-:W-:Y:S01]  /*01c0*/  IMAD.MOV.U32 R6, RZ, RZ, R18 ;  /* 0x000000ffff067224 */ /* 0x000fe200078e0012 */
[----:B------:R-:W-:Y:S01]  /*01d0*/  MOV R7, R17 ;  /* 0x0000001100077202 */ /* 0x000fe20000000f00 */
[----:B------:R0:W-:Y:S01]  /*01e0*/  STL.64 [R1], R2 ;  /* 0x0000000201007387 */ /* 0x0001e20000100a00 */
[----:B--2---:R-:W-:Y:S01]  /*01f0*/  MOV R4, UR4 ;  /* 0x0000000400047c02 */ /* 0x004fe20008000f00 */
[----:B0-----:R-:W-:-:S07]  /*0200*/  IMAD.U32 R5, RZ, RZ, UR5 ;  /* 0x00000005ff057e24 */ /* 0x001fce000f8e00ff */
[----:B------:R-:W-:-:S07]  /*0210*/  LEPC R20, `(.L_x_3) ;  /* 0x000000001014794e */ /* 0x000fce0000000000 */
[----:B-1----:R-:W-:Y:S05]  /*0220*/  CALL.ABS.NOINC R8 ;  /* 0x0000000008007343 */ /* 0x002fea0003c00000 */
.L_x_3:
[----:B------:R-:W-:Y:S01]  /*0230*/  IMAD.MOV.U32 R3, RZ, RZ, 0x14 ;  /* 0x00000014ff037424 */ /* 0x000fe200078e00ff */
[----:B------:R0:W1:Y:S01]  /*0240*/  LDC.64 R8, c[0x4][R16] ;  /* 0x0100000010087b82 */ /* 0x0000620000000a00 */
[----:B------:R-:W2:Y:S01]  /*0250*/  LDCU.64 UR4, c[0x4][0x20] ;  /* 0x01000400ff0477ac */ /* 0x000ea20008000a00 */
[----:B------:R-:W-:Y:S02]  /*0260*/  IMAD.MOV.U32 R6, RZ, RZ, R18 ;  /* 0x000000ffff067224 */ /* 0x000fe400078e0012 */
[----:B------:R0:W-:Y:S01]  /*0270*/  STL.64 [R1], R2 ;  /* 0x0000000201007387 */ /* 0x0001e20000100a00 */
[----:B------:R-:W-:Y:S02]  /*0280*/  IMAD.MOV.U32 R7, RZ, RZ, R17 ;  /* 0x000000ffff077224 */ /* 0x000fe400078e0011 */
[----:B--2---:R-:W-:Y:S01]  /*0290*/  IMAD.U32 R4, RZ, RZ, UR4 ;  /* 0x00000004ff047e24 */ /* 0x004fe2000f8e00ff */
[----:B0-----:R-:W-:-:S07]  /*02a0*/  MOV R5, UR5 ;  /* 0x0000000500057c02 */ /* 0x001fce0008000f00 */
[----:B------:R-:W-:-:S07]  /*02b0*/  LEPC R20, `(.L_x_4) ;  /* 0x000000001014794e */ /* 0x000fce0000000000 */
[----:B-1----:R-:W-:Y:S05]  /*02c0*/  CALL.ABS.NOINC R8 ;  /* 0x0000000008007343 */ /* 0x002fea0003c00000 */
.L_x_4:
[----:B------:R-:W0:Y:S01]  /*02d0*/  S2UR UR5, SR_CgaCtaId ;  /* 0x00000000000579c3 */ /* 0x000e220000008800 */
[----:B------:R-:W-:Y:S01]  /*02e0*/  UMOV UR4, 0x400 ;  /* 0x0000040000047882 */ /* 0x000fe20000000000 */
[----:B------:R-:W-:Y:S01]  /*02f0*/  MOV R8, R2 ;  /* 0x0000000200087202 */ /* 0x000fe20000000f00 */
[----:B------:R-:W-:Y:S01]  /*0300*/  IMAD.MOV.U32 R6, RZ, RZ, R18 ;  /* 0x000000ffff067224 */ /* 0x000fe200078e0012 */
[----:B------:R-:W-:-:S04]  /*0310*/  MOV R7, R17 ;  /* 0x0000001100077202 */ /* 0x000fc80000000f00 */
[----:B------:R1:W2:Y:S01]  /*0320*/  LDC.64 R2, c[0x4][R16] ;  /* 0x0100000010027b82 */ /* 0x0002a20000000a00 */
[----:B0-----:R-:W-:-:S09]  /*0330*/  ULEA UR4, UR5, UR4, 0x18 ;  /* 0x0000000405047291 */ /* 0x001fd2000f8ec0ff */
[----:B------:R-:W0:Y:S02]  /*0340*/  LDS R9, [UR4] ;  /* 0x00000004ff097984 */ /* 0x000e240008000800 */
[----:B------:R-:W3:Y:S02]  /*0350*/  LDCU.64 UR4, c[0x4][0x28] ;  /* 0x01000500ff0477ac */ /* 0x000ee40008000a00 */
[----:B---3--:R-:W-:Y:S01]  /*0360*/  IMAD.U32 R4, RZ, RZ, UR4 ;  /* 0x00000004ff047e24 */ /* 0x008fe2000f8e00ff */
[----:B------:R-:W-:Y:S01]  /*0370*/  MOV R5, UR5 ;  /* 0x0000000500057c02 */ /* 0x000fe20008000f00 */
[----:B0-2---:R1:W-:Y:S06]  /*0380*/  STL.64 [R1], R8 ;  /* 0x0000000801007387 */ /* 0x0053ec0000100a00 */
[----:B------:R-:W-:-:S07]  /*0390*/  LEPC R20, `(.L_x_5) ;  /* 0x000000001014794e */ /* 0x000fce0000000000 */
[----:B-1----:R-:W-:Y:S05]  /*03a0*/  CALL.ABS.NOINC R2 ;  /* 0x0000000002007343 */ /* 0x002fea0003c00000 */
.L_x_5:
[----:B------:R-:W-:Y:S05]  /*03b0*/  EXIT ;  /* 0x000000000000794d */ /* 0x000fea0003800000 */
.L_x_6:
        /* <DEDUP_REMOVED lines=12> */
.L_x_8:


//--------------------- .nv.global.init           --------------------------
	.section	.nv.global.init,"aw",@progbits
.nv.global.init:
	.type		$str$1,@object
	.size		$str$1,($str - $str$1)
$str$1:
        /*0000*/ 	.byte	0x73, 0x68, 0x61, 0x72, 0x65, 0x64, 0x00
	.type		$str,@object
	.size		$str,($str$5 - $str)
$str:
        /*0007*/ 	.byte	0x73, 0x68, 0x61, 0x72, 0x65, 0x64, 0x5f, 0x76, 0x61, 0x6c, 0x20, 0x69, 0x73, 0x20, 0x25, 0x73
        /*0017*/ 	.byte	0x0a, 0x00
	.type		$str$5,@object
	.size		$str$5,($str$3 - $str$5)
$str$5:
        /*0019*/ 	.byte	0x74, 0x69, 0x64, 0x3a, 0x20, 0x25, 0x64, 0x2c, 0x20, 0x73, 0x68, 0x61, 0x72, 0x65, 0x64, 0x5f
        /*0029*/ 	.byte	0x76, 0x61, 0x6c, 0x3a, 0x20, 0x25, 0x64, 0x0a, 0x00
	.type		$str$3,@object
	.size		$str$3,($str$4 - $str$3)
$str$3:
        /*0032*/ 	.byte	0x74, 0x69, 0x64, 0x3a, 0x20, 0x25, 0x64, 0x2c, 0x20, 0x73, 0x68, 0x61, 0x72, 0x65, 0x64, 0x5f
        /*0042*/ 	.byte	0x76, 0x61, 0x6c, 0x31, 0x3a, 0x20, 0x25, 0x64, 0x0a, 0x00
	.type		$str$4,@object
	.size		$str$4,($str$6 - $str$4)
$str$4:
        /*004c*/ 	.byte	0x74, 0x69, 0x64, 0x3a, 0x20, 0x25, 0x64, 0x2c, 0x20, 0x73, 0x68, 0x61, 0x72, 0x65, 0x64, 0x5f
        /*005c*/ 	.byte	0x76, 0x61, 0x6c, 0x32, 0x3a, 0x20, 0x25, 0x64, 0x0a, 0x00
	.type		$str$6,@object
	.size		$str$6,(.L_5 - $str$6)
$str$6:
        /*0066*/ 	.byte	0x65, 0x78, 0x74, 0x65, 0x72, 0x6e, 0x20, 0x74, 0x69, 0x64, 0x3a, 0x20, 0x25, 0x64, 0x2c, 0x20
        /*0076*/ 	.byte	0x73, 0x68, 0x61, 0x72, 0x65, 0x64, 0x5f, 0x76, 0x61, 0x6c, 0x3a, 0x20, 0x25, 0x64, 0x0a, 0x00
.L_5:


//--------------------- .nv.shared._Z16test_shared_val1v --------------------------
	.section	.nv.shared._Z16test_shared_val1v,"aw",@nobits
	.sectionflags	@""
	.align	16
	.zero		1024


//--------------------- .nv.shared.reserved.0     --------------------------
	.section	.nv.shared.reserved.0,"aw",@nobits
	.weak		__nv_reservedSMEM_offset_0_alias
	.size		__nv_reservedSMEM_offset_0_alias, 0, 64
	.other		__nv_reservedSMEM_offset_0_alias,@"STO_CUDA_RESERVED_SHARED STV_DEFAULT"
__nv_reservedSMEM_offset_0_alias:
	.zero		0
	.zero		64


//--------------------- .nv.shared._Z15test_shared_valv --------------------------
	.section	.nv.shared._Z15test_shared_valv,"aw",@nobits
	.sectionflags	@""
	.align	16
.nv.shared._Z15test_shared_valv:
	.zero		1072


//--------------------- .nv.constant0._Z16test_shared_val1v --------------------------
	.section	.nv.constant0._Z16test_shared_val1v,"a",@progbits
	.sectionflags	@""
	.align	4
.nv.constant0._Z16test_shared_val1v:
	.zero		896


//--------------------- .nv.constant0._Z15test_shared_valv --------------------------
	.section	.nv.constant0._Z15test_shared_valv,"a",@progbits
	.sectionflags	@""
	.align	4
.nv.constant0._Z15test_shared_valv:
	.zero		896


//--------------------- SYMBOLS --------------------------

	.type		.nv.reservedSmem.offset0,@object
	.size		.nv.reservedSmem.offset0,0x4
	.type		.nv.reservedSmem.cap,@object
	.size		.nv.reservedSmem.cap,0x4
	.type		vprintf,@function
